//
// Generated by NVIDIA NVVM Compiler
//
// Compiler Build ID: CL-36424714
// Cuda compilation tools, release 13.0, V13.0.88
// Based on NVVM 20.0.0
//

.version 9.0
.target sm_100
.address_size 64

	// .globl	_Z17conv_kernel_tiledPKjPjiiPKf
// _ZZ17conv_kernel_tiledPKjPjiiPKfE4tile has been demoted

.visible .entry _Z17conv_kernel_tiledPKjPjiiPKf(
	.param .u64 .ptr .align 1 _Z17conv_kernel_tiledPKjPjiiPKf_param_0,
	.param .u64 .ptr .align 1 _Z17conv_kernel_tiledPKjPjiiPKf_param_1,
	.param .u32 _Z17conv_kernel_tiledPKjPjiiPKf_param_2,
	.param .u32 _Z17conv_kernel_tiledPKjPjiiPKf_param_3,
	.param .u64 .ptr .align 1 _Z17conv_kernel_tiledPKjPjiiPKf_param_4
)
{
	.reg .pred 	%p<27>;
	.reg .b32 	%r<120>;
	.reg .b32 	%f<122>;
	.reg .b64 	%rd<38>;
	// demoted variable
	.shared .align 4 .b8 _ZZ17conv_kernel_tiledPKjPjiiPKfE4tile[9216];
	ld.param.u64 	%rd7, [_Z17conv_kernel_tiledPKjPjiiPKf_param_0];
	ld.param.u64 	%rd8, [_Z17conv_kernel_tiledPKjPjiiPKf_param_1];
	ld.param.u32 	%r46, [_Z17conv_kernel_tiledPKjPjiiPKf_param_2];
	ld.param.u32 	%r47, [_Z17conv_kernel_tiledPKjPjiiPKf_param_3];
	ld.param.u64 	%rd9, [_Z17conv_kernel_tiledPKjPjiiPKf_param_4];
	cvta.to.global.u64 	%rd1, %rd9;
	mov.u32 	%r1, %tid.x;
	mov.u32 	%r2, %tid.y;
	mov.u32 	%r48, %ctaid.x;
	shl.b32 	%r3, %r48, 4;
	mov.u32 	%r49, %ctaid.y;
	shl.b32 	%r4, %r49, 4;
	add.s32 	%r5, %r3, %r1;
	add.s32 	%r6, %r4, %r2;
	shr.u32 	%r50, %r47, 31;
	add.s32 	%r51, %r47, %r50;
	shr.s32 	%r7, %r51, 1;
	and.b32  	%r52, %r51, -2;
	add.s32 	%r8, %r52, 16;
	setp.ge.s32 	%p2, %r2, %r8;
	@%p2 bra 	$L__BB0_8;
	sub.s32 	%r9, %r3, %r7;
	sub.s32 	%r10, %r4, %r7;
	mov.u32 	%r11, %ntid.x;
	mov.u32 	%r12, %ntid.y;
	cvta.to.global.u64 	%rd2, %rd7;
	mov.u32 	%r111, %r2;
$L__BB0_2:
	setp.ge.u32 	%p3, %r1, %r8;
	@%p3 bra 	$L__BB0_7;
	add.s32 	%r53, %r10, %r111;
	setp.gt.s32 	%p4, %r53, -1;
	setp.lt.s32 	%p5, %r53, %r46;
	and.pred  	%p1, %p4, %p5;
	mul.lo.s32 	%r14, %r53, %r46;
	mov.u32 	%r54, _ZZ17conv_kernel_tiledPKjPjiiPKfE4tile;
	mad.lo.s32 	%r15, %r111, 192, %r54;
	mov.u32 	%r112, %r1;
$L__BB0_4:
	add.s32 	%r17, %r9, %r112;
	setp.gt.s32 	%p6, %r17, -1;
	setp.lt.s32 	%p7, %r17, %r46;
	and.pred  	%p8, %p6, %p7;
	and.pred  	%p9, %p8, %p1;
	mov.b32 	%r113, 0;
	not.pred 	%p10, %p9;
	@%p10 bra 	$L__BB0_6;
	add.s32 	%r56, %r17, %r14;
	mul.wide.s32 	%rd10, %r56, 4;
	add.s64 	%rd11, %rd2, %rd10;
	ld.global.u32 	%r113, [%rd11];
$L__BB0_6:
	shl.b32 	%r57, %r112, 2;
	add.s32 	%r58, %r15, %r57;
	st.shared.u32 	[%r58], %r113;
	add.s32 	%r112, %r112, %r11;
	setp.lt.s32 	%p11, %r112, %r8;
	@%p11 bra 	$L__BB0_4;
$L__BB0_7:
	add.s32 	%r111, %r111, %r12;
	setp.lt.s32 	%p12, %r111, %r8;
	@%p12 bra 	$L__BB0_2;
$L__BB0_8:
	bar.sync 	0;
	max.s32 	%r60, %r5, %r6;
	setp.ge.s32 	%p13, %r60, %r46;
	@%p13 bra 	$L__BB0_26;
	setp.lt.s32 	%p14, %r47, 1;
	mov.f32 	%f120, 0f00000000;
	@%p14 bra 	$L__BB0_25;
	and.b32  	%r22, %r47, 15;
	add.s32 	%r23, %r22, -1;
	and.b32  	%r24, %r47, 7;
	add.s32 	%r25, %r24, -1;
	and.b32  	%r26, %r47, 2147483632;
	and.b32  	%r27, %r47, 3;
	neg.s32 	%r28, %r26;
	shl.b32 	%r62, %r1, 2;
	mov.u32 	%r63, _ZZ17conv_kernel_tiledPKjPjiiPKfE4tile;
	add.s32 	%r64, %r62, %r63;
	add.s32 	%r29, %r64, 32;
	mov.f32 	%f120, 0f00000000;
	mov.b32 	%r114, 0;
$L__BB0_11:
	setp.lt.u32 	%p15, %r47, 16;
	add.s32 	%r31, %r114, %r2;
	mul.lo.s32 	%r32, %r114, %r47;
	mov.b32 	%r118, 0;
	@%p15 bra 	$L__BB0_14;
	mad.lo.s32 	%r115, %r31, 192, %r29;
	mul.wide.u32 	%rd12, %r32, 4;
	add.s64 	%rd13, %rd1, %rd12;
	add.s64 	%rd37, %rd13, 32;
	mov.u32 	%r116, %r28;
$L__BB0_13:
	.pragma "nounroll";
	ld.shared.u32 	%r66, [%r115+-32];
	cvt.rn.f32.u32 	%f20, %r66;
	ld.global.f32 	%f21, [%rd37+-32];
	fma.rn.f32 	%f22, %f21, %f20, %f120;
	ld.shared.u32 	%r67, [%r115+-28];
	cvt.rn.f32.u32 	%f23, %r67;
	ld.global.f32 	%f24, [%rd37+-28];
	fma.rn.f32 	%f25, %f24, %f23, %f22;
	ld.shared.u32 	%r68, [%r115+-24];
	cvt.rn.f32.u32 	%f26, %r68;
	ld.global.f32 	%f27, [%rd37+-24];
	fma.rn.f32 	%f28, %f27, %f26, %f25;
	ld.shared.u32 	%r69, [%r115+-20];
	cvt.rn.f32.u32 	%f29, %r69;
	ld.global.f32 	%f30, [%rd37+-20];
	fma.rn.f32 	%f31, %f30, %f29, %f28;
	ld.shared.u32 	%r70, [%r115+-16];
	cvt.rn.f32.u32 	%f32, %r70;
	ld.global.f32 	%f33, [%rd37+-16];
	fma.rn.f32 	%f34, %f33, %f32, %f31;
	ld.shared.u32 	%r71, [%r115+-12];
	cvt.rn.f32.u32 	%f35, %r71;
	ld.global.f32 	%f36, [%rd37+-12];
	fma.rn.f32 	%f37, %f36, %f35, %f34;
	ld.shared.u32 	%r72, [%r115+-8];
	cvt.rn.f32.u32 	%f38, %r72;
	ld.global.f32 	%f39, [%rd37+-8];
	fma.rn.f32 	%f40, %f39, %f38, %f37;
	ld.shared.u32 	%r73, [%r115+-4];
	cvt.rn.f32.u32 	%f41, %r73;
	ld.global.f32 	%f42, [%rd37+-4];
	fma.rn.f32 	%f43, %f42, %f41, %f40;
	ld.shared.u32 	%r74, [%r115];
	cvt.rn.f32.u32 	%f44, %r74;
	ld.global.f32 	%f45, [%rd37];
	fma.rn.f32 	%f46, %f45, %f44, %f43;
	ld.shared.u32 	%r75, [%r115+4];
	cvt.rn.f32.u32 	%f47, %r75;
	ld.global.f32 	%f48, [%rd37+4];
	fma.rn.f32 	%f49, %f48, %f47, %f46;
	ld.shared.u32 	%r76, [%r115+8];
	cvt.rn.f32.u32 	%f50, %r76;
	ld.global.f32 	%f51, [%rd37+8];
	fma.rn.f32 	%f52, %f51, %f50, %f49;
	ld.shared.u32 	%r77, [%r115+12];
	cvt.rn.f32.u32 	%f53, %r77;
	ld.global.f32 	%f54, [%rd37+12];
	fma.rn.f32 	%f55, %f54, %f53, %f52;
	ld.shared.u32 	%r78, [%r115+16];
	cvt.rn.f32.u32 	%f56, %r78;
	ld.global.f32 	%f57, [%rd37+16];
	fma.rn.f32 	%f58, %f57, %f56, %f55;
	ld.shared.u32 	%r79, [%r115+20];
	cvt.rn.f32.u32 	%f59, %r79;
	ld.global.f32 	%f60, [%rd37+20];
	fma.rn.f32 	%f61, %f60, %f59, %f58;
	ld.shared.u32 	%r80, [%r115+24];
	cvt.rn.f32.u32 	%f62, %r80;
	ld.global.f32 	%f63, [%rd37+24];
	fma.rn.f32 	%f64, %f63, %f62, %f61;
	ld.shared.u32 	%r81, [%r115+28];
	cvt.rn.f32.u32 	%f65, %r81;
	ld.global.f32 	%f66, [%rd37+28];
	fma.rn.f32 	%f120, %f66, %f65, %f64;
	add.s32 	%r116, %r116, 16;
	add.s32 	%r115, %r115, 64;
	add.s64 	%rd37, %rd37, 64;
	setp.ne.s32 	%p16, %r116, 0;
	mov.u32 	%r118, %r26;
	@%p16 bra 	$L__BB0_13;
$L__BB0_14:
	setp.eq.s32 	%p17, %r22, 0;
	@%p17 bra 	$L__BB0_24;
	mad.lo.s32 	%r39, %r31, 192, %r63;
	setp.lt.u32 	%p18, %r23, 7;
	@%p18 bra 	$L__BB0_17;
	add.s32 	%r83, %r118, %r1;
	shl.b32 	%r84, %r83, 2;
	add.s32 	%r85, %r39, %r84;
	ld.shared.u32 	%r86, [%r85];
	cvt.rn.f32.u32 	%f68, %r86;
	add.s32 	%r87, %r118, %r32;
	mul.wide.u32 	%rd14, %r87, 4;
	add.s64 	%rd15, %rd1, %rd14;
	ld.global.f32 	%f69, [%rd15];
	fma.rn.f32 	%f70, %f69, %f68, %f120;
	ld.shared.u32 	%r88, [%r85+4];
	cvt.rn.f32.u32 	%f71, %r88;
	cvt.u64.u32 	%rd16, %r32;
	cvt.u64.u32 	%rd17, %r118;
	add.s64 	%rd18, %rd17, %rd16;
	shl.b64 	%rd19, %rd18, 2;
	add.s64 	%rd20, %rd1, %rd19;
	ld.global.f32 	%f72, [%rd20+4];
	fma.rn.f32 	%f73, %f72, %f71, %f70;
	ld.shared.u32 	%r89, [%r85+8];
	cvt.rn.f32.u32 	%f74, %r89;
	ld.global.f32 	%f75, [%rd20+8];
	fma.rn.f32 	%f76, %f75, %f74, %f73;
	ld.shared.u32 	%r90, [%r85+12];
	cvt.rn.f32.u32 	%f77, %r90;
	ld.global.f32 	%f78, [%rd20+12];
	fma.rn.f32 	%f79, %f78, %f77, %f76;
	ld.shared.u32 	%r91, [%r85+16];
	cvt.rn.f32.u32 	%f80, %r91;
	ld.global.f32 	%f81, [%rd20+16];
	fma.rn.f32 	%f82, %f81, %f80, %f79;
	ld.shared.u32 	%r92, [%r85+20];
	cvt.rn.f32.u32 	%f83, %r92;
	ld.global.f32 	%f84, [%rd20+20];
	fma.rn.f32 	%f85, %f84, %f83, %f82;
	ld.shared.u32 	%r93, [%r85+24];
	cvt.rn.f32.u32 	%f86, %r93;
	ld.global.f32 	%f87, [%rd20+24];
	fma.rn.f32 	%f88, %f87, %f86, %f85;
	ld.shared.u32 	%r94, [%r85+28];
	cvt.rn.f32.u32 	%f89, %r94;
	ld.global.f32 	%f90, [%rd20+28];
	fma.rn.f32 	%f120, %f90, %f89, %f88;
	add.s32 	%r118, %r118, 8;
$L__BB0_17:
	setp.eq.s32 	%p19, %r24, 0;
	@%p19 bra 	$L__BB0_24;
	setp.lt.u32 	%p20, %r25, 3;
	@%p20 bra 	$L__BB0_20;
	add.s32 	%r95, %r118, %r1;
	shl.b32 	%r96, %r95, 2;
	add.s32 	%r97, %r39, %r96;
	ld.shared.u32 	%r98, [%r97];
	cvt.rn.f32.u32 	%f92, %r98;
	add.s32 	%r99, %r118, %r32;
	mul.wide.u32 	%rd21, %r99, 4;
	add.s64 	%rd22, %rd1, %rd21;
	ld.global.f32 	%f93, [%rd22];
	fma.rn.f32 	%f94, %f93, %f92, %f120;
	ld.shared.u32 	%r100, [%r97+4];
	cvt.rn.f32.u32 	%f95, %r100;
	cvt.u64.u32 	%rd23, %r32;
	cvt.u64.u32 	%rd24, %r118;
	add.s64 	%rd25, %rd24, %rd23;
	shl.b64 	%rd26, %rd25, 2;
	add.s64 	%rd27, %rd1, %rd26;
	ld.global.f32 	%f96, [%rd27+4];
	fma.rn.f32 	%f97, %f96, %f95, %f94;
	ld.shared.u32 	%r101, [%r97+8];
	cvt.rn.f32.u32 	%f98, %r101;
	ld.global.f32 	%f99, [%rd27+8];
	fma.rn.f32 	%f100, %f99, %f98, %f97;
	ld.shared.u32 	%r102, [%r97+12];
	cvt.rn.f32.u32 	%f101, %r102;
	ld.global.f32 	%f102, [%rd27+12];
	fma.rn.f32 	%f120, %f102, %f101, %f100;
	add.s32 	%r118, %r118, 4;
$L__BB0_20:
	setp.eq.s32 	%p21, %r27, 0;
	@%p21 bra 	$L__BB0_24;
	setp.eq.s32 	%p22, %r27, 1;
	add.s32 	%r103, %r118, %r1;
	shl.b32 	%r104, %r103, 2;
	add.s32 	%r44, %r39, %r104;
	ld.shared.u32 	%r105, [%r44];
	cvt.rn.f32.u32 	%f103, %r105;
	add.s32 	%r106, %r118, %r32;
	mul.wide.u32 	%rd28, %r106, 4;
	add.s64 	%rd29, %rd1, %rd28;
	ld.global.f32 	%f104, [%rd29];
	fma.rn.f32 	%f120, %f104, %f103, %f120;
	@%p22 bra 	$L__BB0_24;
	setp.eq.s32 	%p23, %r27, 2;
	ld.shared.u32 	%r107, [%r44+4];
	cvt.rn.f32.u32 	%f105, %r107;
	cvt.u64.u32 	%rd30, %r32;
	cvt.u64.u32 	%rd31, %r118;
	add.s64 	%rd32, %rd31, %rd30;
	shl.b64 	%rd33, %rd32, 2;
	add.s64 	%rd6, %rd1, %rd33;
	ld.global.f32 	%f106, [%rd6+4];
	fma.rn.f32 	%f120, %f106, %f105, %f120;
	@%p23 bra 	$L__BB0_24;
	ld.shared.u32 	%r108, [%r44+8];
	cvt.rn.f32.u32 	%f107, %r108;
	ld.global.f32 	%f108, [%rd6+8];
	fma.rn.f32 	%f120, %f108, %f107, %f120;
$L__BB0_24:
	add.s32 	%r114, %r114, 1;
	setp.ne.s32 	%p24, %r114, %r47;
	@%p24 bra 	$L__BB0_11;
$L__BB0_25:
	setp.lt.f32 	%p25, %f120, 0f00000000;
	selp.f32 	%f109, 0f00000000, %f120, %p25;
	setp.gt.f32 	%p26, %f109, 0f4F800000;
	selp.f32 	%f110, 0f4F800000, %f109, %p26;
	add.f32 	%f111, %f110, 0f3F000000;
	cvt.rzi.u32.f32 	%r109, %f111;
	mad.lo.s32 	%r110, %r46, %r6, %r5;
	cvta.to.global.u64 	%rd34, %rd8;
	mul.wide.s32 	%rd35, %r110, 4;
	add.s64 	%rd36, %rd34, %rd35;
	st.global.u32 	[%rd36], %r109;
$L__BB0_26:
	ret;

}


// ===== COMPILED SASS (sm_100) =====

	.target	sm_100

	.elftype	@"ET_EXEC"


//--------------------- .note.nv.tkinfo           --------------------------
	.section	.note.nv.tkinfo,"",@"SHT_NOTE"
	.sectionflags	@"SHF_NOTE_NV_TKINFO"
	.tkinfo
        /*0018*/ 	.word	0x00000002
        /*0030*/ 	.string	""
        /*0030*/ 	.string	"ptxas"
        /*0030*/ 	.string	"Cuda compilation tools, release 13.0, V13.0.88"
        /*0030*/ 	.string	"Build cuda_13.0.r13.0/compiler.36424714_0"
        /*0030*/ 	.string	"-arch sm_100 -m 64 "



//--------------------- .note.nv.cuinfo           --------------------------
	.section	.note.nv.cuinfo,"",@"SHT_NOTE"
	.sectionflags	@"SHF_NOTE_NV_CUINFO"
        /*0018*/ 	.short	0x0002
        /*001a*/ 	.short	0x0064
        /*001c*/ 	.short	0x0082
	.zero		2


//--------------------- .nv.info                  --------------------------
	.section	.nv.info,"",@"SHT_CUDA_INFO"
	.align	4


	//----- nvinfo : EIATTR_REGCOUNT
	.align		4
        /*0000*/ 	.byte	0x04, 0x2f
        /*0002*/ 	.short	(.L_1 - .L_0)
	.align		4
.L_0:
        /*0004*/ 	.word	index@(_Z17conv_kernel_tiledPKjPjiiPKf)
        /*0008*/ 	.word	0x0000001f


	//----- nvinfo : EIATTR_FRAME_SIZE
	.align		4
.L_1:
        /*000c*/ 	.byte	0x04, 0x11
        /*000e*/ 	.short	(.L_3 - .L_2)
	.align		4
.L_2:
        /*0010*/ 	.word	index@(_Z17conv_kernel_tiledPKjPjiiPKf)
        /*0014*/ 	.word	0x00000000


	//----- nvinfo : EIATTR_MIN_STACK_SIZE
	.align		4
.L_3:
        /*0018*/ 	.byte	0x04, 0x12
        /*001a*/ 	.short	(.L_5 - .L_4)
	.align		4
.L_4:
        /*001c*/ 	.word	index@(_Z17conv_kernel_tiledPKjPjiiPKf)
        /*0020*/ 	.word	0x00000000
.L_5:


//--------------------- .nv.compat                --------------------------
	.section	.nv.compat,"",@"SHT_CUDA_COMPAT_INFO"
	.align	4
        /*0000*/ 	.byte	0x02, 0x09, 0x00, 0x00, 0x02, 0x02, 0x01, 0x00, 0x02, 0x05, 0x05, 0x00, 0x03, 0x07, 0x01, 0x01
        /*0010*/ 	.byte	0x02, 0x03, 0x00, 0x00, 0x02, 0x06, 0x01, 0x00, 0x04, 0x0b, 0x08, 0x00, 0x09, 0x00, 0x00, 0x00
        /*0020*/ 	.byte	0x00, 0x00, 0x00, 0x00


//--------------------- .nv.info._Z17conv_kernel_tiledPKjPjiiPKf --------------------------
	.section	.nv.info._Z17conv_kernel_tiledPKjPjiiPKf,"",@"SHT_CUDA_INFO"
	.sectionflags	@""
	.align	4


	//----- nvinfo : EIATTR_CUDA_API_VERSION
	.align		4
        /*0000*/ 	.byte	0x04, 0x37
        /*0002*/ 	.short	(.L_7 - .L_6)
.L_6:
        /*0004*/ 	.word	0x00000082


	//----- nvinfo : EIATTR_KPARAM_INFO
	.align		4
.L_7:
        /*0008*/ 	.byte	0x04, 0x17
        /*000a*/ 	.short	(.L_9 - .L_8)
.L_8:
        /*000c*/ 	.word	0x00000000
        /*0010*/ 	.short	0x0004
        /*0012*/ 	.short	0x0018
        /*0014*/ 	.byte	0x00, 0xf5, 0x21, 0x00


	//----- nvinfo : EIATTR_KPARAM_INFO
	.align		4
.L_9:
        /*0018*/ 	.byte	0x04, 0x17
        /*001a*/ 	.short	(.L_11 - .L_10)
.L_10:
        /*001c*/ 	.word	0x00000000
        /*0020*/ 	.short	0x0003
        /*0022*/ 	.short	0x0014
        /*0024*/ 	.byte	0x00, 0xf0, 0x11, 0x00


	//----- nvinfo : EIATTR_KPARAM_INFO
	.align		4
.L_11:
        /*0028*/ 	.byte	0x04, 0x17
        /*002a*/ 	.short	(.L_13 - .L_12)
.L_12:
        /*002c*/ 	.word	0x00000000
        /*0030*/ 	.short	0x0002
        /*0032*/ 	.short	0x0010
        /*0034*/ 	.byte	0x00, 0xf0, 0x11, 0x00


	//----- nvinfo : EIATTR_KPARAM_INFO
	.align		4
.L_13:
        /*0038*/ 	.byte	0x04, 0x17
        /*003a*/ 	.short	(.L_15 - .L_14)
.L_14:
        /*003c*/ 	.word	0x00000000
        /*0040*/ 	.short	0x0001
        /*0042*/ 	.short	0x0008
        /*0044*/ 	.byte	0x00, 0xf5, 0x21, 0x00


	//----- nvinfo : EIATTR_KPARAM_INFO
	.align		4
.L_15:
        /*0048*/ 	.byte	0x04, 0x17
        /*004a*/ 	.short	(.L_17 - .L_16)
.L_16:
        /*004c*/ 	.word	0x00000000
        /*0050*/ 	.short	0x0000
        /*0052*/ 	.short	0x0000
        /*0054*/ 	.byte	0x00, 0xf5, 0x21, 0x00


	//----- nvinfo : EIATTR_SPARSE_MMA_MASK
	.align		4
.L_17:
        /*0058*/ 	.byte	0x03, 0x50
        /*005a*/ 	.short	0x0000


	//----- nvinfo : EIATTR_MAXREG_COUNT
	.align		4
        /*005c*/ 	.byte	0x03, 0x1b
        /*005e*/ 	.short	0x00ff


	//----- nvinfo : EIATTR_NUM_BARRIERS
	.align		4
        /*0060*/ 	.byte	0x02, 0x4c
        /*0062*/ 	.byte	0x01
	.zero		1


	//----- nvinfo : EIATTR_MERCURY_ISA_VERSION
	.align		4
        /*0064*/ 	.byte	0x03, 0x5f
        /*0066*/ 	.short	0x0101


	//----- nvinfo : EIATTR_VRC_CTA_INIT_COUNT
	.align		4
        /*0068*/ 	.byte	0x02, 0x4a
	.zero		1
	.zero		1


	//----- nvinfo : EIATTR_EXIT_INSTR_OFFSETS
	.align		4
        /*006c*/ 	.byte	0x04, 0x1c
        /*006e*/ 	.short	(.L_19 - .L_18)


	//   ....[0]....
.L_18:
        /*0070*/ 	.word	0x000003c0


	//   ....[1]....
        /*0074*/ 	.word	0x000011b0


	//----- nvinfo : EIATTR_CRS_STACK_SIZE
	.align		4
.L_19:
        /*0078*/ 	.byte	0x04, 0x1e
        /*007a*/ 	.short	(.L_21 - .L_20)
.L_20:
        /*007c*/ 	.word	0x00000000


	//----- nvinfo : EIATTR_CBANK_PARAM_SIZE
	.align		4
.L_21:
        /*0080*/ 	.byte	0x03, 0x19
        /*0082*/ 	.short	0x0020


	//----- nvinfo : EIATTR_PARAM_CBANK
	.align		4
        /*0084*/ 	.byte	0x04, 0x0a
        /*0086*/ 	.short	(.L_23 - .L_22)
	.align		4
.L_22:
        /*0088*/ 	.word	index@(.nv.constant0._Z17conv_kernel_tiledPKjPjiiPKf)
        /*008c*/ 	.short	0x0380
        /*008e*/ 	.short	0x0020


	//----- nvinfo : EIATTR_SW_WAR
	.align		4
.L_23:
        /*0090*/ 	.byte	0x04, 0x36
        /*0092*/ 	.short	(.L_25 - .L_24)
.L_24:
        /*0094*/ 	.word	0x00000008
.L_25:


//--------------------- .nv.callgraph             --------------------------
	.section	.nv.callgraph,"",@"SHT_CUDA_CALLGRAPH"
	.align	4
	.sectionentsize	8
	.align		4
        /*0000*/ 	.word	0x00000000
	.align		4
        /*0004*/ 	.word	0xffffffff
	.align		4
        /*0008*/ 	.word	0x00000000
	.align		4
        /*000c*/ 	.word	0xfffffffe
	.align		4
        /*0010*/ 	.word	0x00000000
	.align		4
        /*0014*/ 	.word	0xfffffffd
	.align		4
        /*0018*/ 	.word	0x00000000
	.align		4
        /*001c*/ 	.word	0xfffffffc


//--------------------- .text._Z17conv_kernel_tiledPKjPjiiPKf --------------------------
	.section	.text._Z17conv_kernel_tiledPKjPjiiPKf,"ax",@progbits
	.align	128
        .global         _Z17conv_kernel_tiledPKjPjiiPKf
        .type           _Z17conv_kernel_tiledPKjPjiiPKf,@function
        .size           _Z17conv_kernel_tiledPKjPjiiPKf,(.L_x_16 - _Z17conv_kernel_tiledPKjPjiiPKf)
        .other          _Z17conv_kernel_tiledPKjPjiiPKf,@"STO_CUDA_ENTRY STV_DEFAULT"
_Z17conv_kernel_tiledPKjPjiiPKf:
.text._Z17conv_kernel_tiledPKjPjiiPKf:
[----:B------:R-:W-:Y:S01]  /*0000*/  LDC R1, c[0x0][0x37c] ;  /* 0x0000df00ff017b82 */ /* 0x000fe20000000800 */
[----:B------:R-:W0:Y:S01]  /*0010*/  LDCU UR4, c[0x0][0x394] ;  /* 0x00007280ff0477ac */ /* 0x000e220008000800 */
[----:B------:R-:W1:Y:S01]  /*0020*/  S2R R0, SR_TID.Y ;  /* 0x0000000000007919 */ /* 0x000e620000002200 */
[----:B------:R-:W-:Y:S01]  /*0030*/  BSSY.RECONVERGENT B0, `(.L_x_0) ;  /* 0x0000034000007945 */ /* 0x000fe20003800200 */
[----:B------:R-:W2:Y:S01]  /*0040*/  LDCU.64 UR8, c[0x0][0x358] ;  /* 0x00006b00ff0877ac */ /* 0x000ea20008000a00 */
[----:B------:R-:W3:Y:S01]  /*0050*/  S2R R2, SR_TID.X ;  /* 0x0000000000027919 */ /* 0x000ee20000002100 */
[----:B------:R-:W3:Y:S01]  /*0060*/  S2R R5, SR_CTAID.X ;  /* 0x0000000000057919 */ /* 0x000ee20000002500 */
[----:B------:R-:W4:Y:S01]  /*0070*/  S2R R7, SR_CTAID.Y ;  /* 0x0000000000077919 */ /* 0x000f220000002600 */
[----:B0-----:R-:W-:-:S04]  /*0080*/  ULEA.HI UR4, UR4, UR4, URZ, 0x1 ;  /* 0x0000000404047291 */ /* 0x001fc8000f8f08ff */
[----:B------:R-:W-:-:S04]  /*0090*/  ULOP3.LUT UR5, UR4, 0xfffffffe, URZ, 0xc0, !UPT ;  /* 0xfffffffe04057892 */ /* 0x000fc8000f8ec0ff */
[----:B------:R-:W-:-:S06]  /*00a0*/  UIADD3 UR5, UPT, UPT, UR5, 0x10, URZ ;  /* 0x0000001005057890 */ /* 0x000fcc000fffe0ff */
[----:B-1----:R-:W-:Y:S01]  /*00b0*/  ISETP.GE.AND P0, PT, R0, UR5, PT ;  /* 0x0000000500007c0c */ /* 0x002fe2000bf06270 */
[----:B---3--:R-:W-:Y:S02]  /*00c0*/  IMAD R3, R5, 0x10, R2 ;  /* 0x0000001005037824 */ /* 0x008fe400078e0202 */
[----:B----4-:R-:W-:-:S10]  /*00d0*/  IMAD R4, R7, 0x10, R0 ;  /* 0x0000001007047824 */ /* 0x010fd400078e0200 */
[----:B--2---:R-:W-:Y:S05]  /*00e0*/  @P0 BRA `(.L_x_1) ;  /* 0x0000000000a00947 */ /* 0x004fea0003800000 */
[----:B------:R-:W0:Y:S01]  /*00f0*/  LDC R15, c[0x0][0x360] ;  /* 0x0000d800ff0f7b82 */ /* 0x000e220000000800 */
[----:B------:R-:W-:Y:S01]  /*0100*/  USHF.R.S32.HI UR6, URZ, 0x1, UR4 ;  /* 0x00000001ff067899 */ /* 0x000fe20008011404 */
[----:B------:R-:W-:-:S05]  /*0110*/  IMAD.MOV.U32 R11, RZ, RZ, R0 ;  /* 0x000000ffff0b7224 */ /* 0x000fca00078e0000 */
[----:B------:R-:W-:Y:S01]  /*0120*/  LEA R5, R5, -UR6, 0x4 ;  /* 0x8000000605057c11 */ /* 0x000fe2000f8e20ff */
[----:B------:R-:W1:Y:S01]  /*0130*/  LDC R14, c[0x0][0x364] ;  /* 0x0000d900ff0e7b82 */ /* 0x000e620000000800 */
[----:B------:R-:W-:-:S07]  /*0140*/  LEA R10, R7, -UR6, 0x4 ;  /* 0x80000006070a7c11 */ /* 0x000fce000f8e20ff */
.L_x_7:
[----:B------:R-:W-:Y:S01]  /*0150*/  ISETP.GE.U32.AND P0, PT, R2, UR5, PT ;  /* 0x0000000502007c0c */ /* 0x000fe2000bf06070 */
[----:B------:R-:W-:-:S12]  /*0160*/  BSSY.RECONVERGENT B1, `(.L_x_2) ;  /* 0x000001d000017945 */ /* 0x000fd80003800200 */
[----:B--2---:R-:W-:Y:S05]  /*0170*/  @P0 BRA `(.L_x_3) ;  /* 0x00000000006c0947 */ /* 0x004fea0003800000 */
[----:B------:R-:W2:Y:S01]  /*0180*/  S2R R9, SR_CgaCtaId ;  /* 0x0000000000097919 */ /* 0x000ea20000008800 */
[----:B------:R-:W3:Y:S01]  /*0190*/  LDCU UR6, c[0x0][0x390] ;  /* 0x00007200ff0677ac */ /* 0x000ee20008000800 */
[----:B------:R-:W4:Y:S01]  /*01a0*/  LDC R18, c[0x0][0x390] ;  /* 0x0000e400ff127b82 */ /* 0x000f220000000800 */
[----:B------:R-:W-:Y:S01]  /*01b0*/  IMAD.IADD R16, R10, 0x1, R11 ;  /* 0x000000010a107824 */ /* 0x000fe200078e020b */
[----:B------:R-:W-:Y:S01]  /*01c0*/  MOV R8, 0x400 ;  /* 0x0000040000087802 */ /* 0x000fe20000000f00 */
[----:B------:R-:W-:-:S05]  /*01d0*/  IMAD.MOV.U32 R12, RZ, RZ, R2 ;  /* 0x000000ffff0c7224 */ /* 0x000fca00078e0002 */
[----:B------:R-:W0:Y:S01]  /*01e0*/  LDC.64 R6, c[0x0][0x380] ;  /* 0x0000e000ff067b82 */ /* 0x000e220000000a00 */
[----:B---3--:R-:W-:-:S04]  /*01f0*/  ISETP.GE.AND P0, PT, R16, UR6, PT ;  /* 0x0000000610007c0c */ /* 0x008fc8000bf06270 */
[----:B------:R-:W-:Y:S02]  /*0200*/  ISETP.GT.AND P0, PT, R16, -0x1, !P0 ;  /* 0xffffffff1000780c */ /* 0x000fe40004704270 */
[----:B--2---:R-:W-:-:S05]  /*0210*/  LEA R8, R9, R8, 0x18 ;  /* 0x0000000809087211 */ /* 0x004fca00078ec0ff */
[----:B------:R-:W-:-:S07]  /*0220*/  IMAD R17, R11, 0xc0, R8 ;  /* 0x000000c00b117824 */ /* 0x000fce00078e0208 */
.L_x_6:
[----:B--2---:R-:W-:Y:S01]  /*0230*/  IMAD.IADD R9, R5, 0x1, R12 ;  /* 0x0000000105097824 */ /* 0x004fe200078e020c */
[----:B------:R-:W-:Y:S01]  /*0240*/  BSSY.RECONVERGENT B2, `(.L_x_4) ;  /* 0x000000a000027945 */ /* 0x000fe20003800200 */
[----:B------:R-:W-:Y:S02]  /*0250*/  IMAD R13, R12, 0x4, R17 ;  /* 0x000000040c0d7824 */ /* 0x000fe400078e0211 */
[----:B------:R-:W-:Y:S01]  /*0260*/  IMAD.MOV.U32 R8, RZ, RZ, RZ ;  /* 0x000000ffff087224 */ /* 0x000fe200078e00ff */
[----:B----4-:R-:W-:-:S04]  /*0270*/  ISETP.GE.AND P1, PT, R9, R18, PT ;  /* 0x000000120900720c */ /* 0x010fc80003f26270 */
[----:B------:R-:W-:-:S04]  /*0280*/  ISETP.GT.AND P1, PT, R9, -0x1, !P1 ;  /* 0xffffffff0900780c */ /* 0x000fc80004f24270 */
[----:B------:R-:W-:-:S13]  /*0290*/  PLOP3.LUT P1, PT, P1, P0, PT, 0x80, 0x8 ;  /* 0x000000000008781c */ /* 0x000fda0000f21070 */
[----:B------:R-:W-:Y:S05]  /*02a0*/  @!P1 BRA `(.L_x_5) ;  /* 0x00000000000c9947 */ /* 0x000fea0003800000 */
[----:B------:R-:W-:-:S04]  /*02b0*/  IMAD R9, R16, R18, R9 ;  /* 0x0000001210097224 */ /* 0x000fc800078e0209 */
[----:B0-----:R-:W-:-:S06]  /*02c0*/  IMAD.WIDE R8, R9, 0x4, R6 ;  /* 0x0000000409087825 */ /* 0x001fcc00078e0206 */
[----:B------:R2:W5:Y:S02]  /*02d0*/  LDG.E R8, desc[UR8][R8.64] ;  /* 0x0000000808087981 */ /* 0x000564000c1e1900 */
.L_x_5:
[----:B------:R-:W-:Y:S05]  /*02e0*/  BSYNC.RECONVERGENT B2 ;  /* 0x0000000000027941 */ /* 0x000fea0003800200 */
.L_x_4:
[----:B-----5:R3:W-:Y:S01]  /*02f0*/  STS [R13], R8 ;  /* 0x000000080d007388 */ /* 0x0207e20000000800 */
[----:B0-----:R-:W-:-:S04]  /*0300*/  IADD3 R12, PT, PT, R15, R12, RZ ;  /* 0x0000000c0f0c7210 */ /* 0x001fc80007ffe0ff */
[----:B------:R-:W-:-:S13]  /*0310*/  ISETP.GE.AND P1, PT, R12, UR5, PT ;  /* 0x000000050c007c0c */ /* 0x000fda000bf26270 */
[----:B---3--:R-:W-:Y:S05]  /*0320*/  @!P1 BRA `(.L_x_6) ;  /* 0xfffffffc00c09947 */ /* 0x008fea000383ffff */
.L_x_3:
[----:B------:R-:W-:Y:S05]  /*0330*/  BSYNC.RECONVERGENT B1 ;  /* 0x0000000000017941 */ /* 0x000fea0003800200 */
.L_x_2:
[----:B-1----:R-:W-:-:S05]  /*0340*/  IMAD.IADD R11, R14, 0x1, R11 ;  /* 0x000000010e0b7824 */ /* 0x002fca00078e020b */
[----:B------:R-:W-:-:S13]  /*0350*/  ISETP.GE.AND P0, PT, R11, UR5, PT ;  /* 0x000000050b007c0c */ /* 0x000fda000bf06270 */
[----:B------:R-:W-:Y:S05]  /*0360*/  @!P0 BRA `(.L_x_7) ;  /* 0xfffffffc00788947 */ /* 0x000fea000383ffff */
.L_x_1:
[----:B------:R-:W-:Y:S05]  /*0370*/  BSYNC.RECONVERGENT B0 ;  /* 0x0000000000007941 */ /* 0x000fea0003800200 */
.L_x_0:
[----:B------:R-:W1:Y:S01]  /*0380*/  LDCU UR6, c[0x0][0x390] ;  /* 0x00007200ff0677ac */ /* 0x000e620008000800 */
[----:B------:R-:W-:Y:S01]  /*0390*/  VIMNMX R5, PT, PT, R3, R4, !PT ;  /* 0x0000000403057248 */ /* 0x000fe20007fe0100 */
[----:B------:R-:W-:Y:S03]  /*03a0*/  BAR.SYNC.DEFER_BLOCKING 0x0 ;  /* 0x0000000000007b1d */ /* 0x000fe60000010000 */
[----:B-1----:R-:W-:-:S13]  /*03b0*/  ISETP.GE.AND P0, PT, R5, UR6, PT ;  /* 0x0000000605007c0c */ /* 0x002fda000bf06270 */
[----:B------:R-:W-:Y:S05]  /*03c0*/  @P0 EXIT ;  /* 0x000000000000094d */ /* 0x000fea0003800000 */
[----:B------:R-:W1:Y:S01]  /*03d0*/  LDC R10, c[0x0][0x394] ;  /* 0x0000e500ff0a7b82 */ /* 0x000e620000000800 */
[----:B------:R-:W-:Y:S01]  /*03e0*/  IMAD.MOV.U32 R18, RZ, RZ, RZ ;  /* 0x000000ffff127224 */ /* 0x000fe200078e00ff */
[----:B-1----:R-:W-:-:S13]  /*03f0*/  ISETP.GE.AND P0, PT, R10, 0x1, PT ;  /* 0x000000010a00780c */ /* 0x002fda0003f06270 */
[----:B------:R-:W-:Y:S05]  /*0400*/  @!P0 BRA `(.L_x_8) ;  /* 0x0000000c00408947 */ /* 0x000fea0003800000 */
[----:B------:R-:W1:Y:S01]  /*0410*/  S2R R8, SR_CgaCtaId ;  /* 0x0000000000087919 */ /* 0x000e620000008800 */
[----:B--2---:R-:W-:Y:S01]  /*0420*/  MOV R9, 0x400 ;  /* 0x0000040000097802 */ /* 0x004fe20000000f00 */
[----:B------:R-:W-:Y:S01]  /*0430*/  IMAD.MOV.U32 R18, RZ, RZ, RZ ;  /* 0x000000ffff127224 */ /* 0x000fe200078e00ff */
[C---:B------:R-:W-:Y:S01]  /*0440*/  LOP3.LUT R7, R10.reuse, 0x7, RZ, 0xc0, !PT ;  /* 0x000000070a077812 */ /* 0x040fe200078ec0ff */
[----:B------:R-:W-:Y:S01]  /*0450*/  UMOV UR4, URZ ;  /* 0x000000ff00047c82 */ /* 0x000fe20008000000 */
[----:B------:R-:W-:-:S03]  /*0460*/  LOP3.LUT R6, R10, 0xf, RZ, 0xc0, !PT ;  /* 0x0000000f0a067812 */ /* 0x000fc600078ec0ff */
[----:B------:R-:W-:Y:S02]  /*0470*/  VIADD R11, R7, 0xffffffff ;  /* 0xffffffff070b7836 */ /* 0x000fe40000000000 */
[----:B------:R-:W-:-:S03]  /*0480*/  VIADD R5, R6, 0xffffffff ;  /* 0xffffffff06057836 */ /* 0x000fc60000000000 */
[----:B------:R-:W-:Y:S02]  /*0490*/  ISETP.GE.U32.AND P1, PT, R11, 0x3, PT ;  /* 0x000000030b00780c */ /* 0x000fe40003f26070 */
[----:B------:R-:W-:Y:S02]  /*04a0*/  ISETP.GE.U32.AND P0, PT, R5, 0x7, PT ;  /* 0x000000070500780c */ /* 0x000fe40003f06070 */
[----:B-1----:R-:W-:Y:S02]  /*04b0*/  LEA R9, R8, R9, 0x18 ;  /* 0x0000000908097211 */ /* 0x002fe400078ec0ff */
[C---:B------:R-:W-:Y:S02]  /*04c0*/  LOP3.LUT R8, R10.reuse, 0x7ffffff0, RZ, 0xc0, !PT ;  /* 0x7ffffff00a087812 */ /* 0x040fe400078ec0ff */
[----:B------:R-:W-:Y:S01]  /*04d0*/  LOP3.LUT R10, R10, 0x3, RZ, 0xc0, !PT ;  /* 0x000000030a0a7812 */ /* 0x000fe200078ec0ff */
[----:B------:R-:W-:Y:S01]  /*04e0*/  IMAD R16, R2, 0x4, R9 ;  /* 0x0000000402107824 */ /* 0x000fe200078e0209 */
[----:B------:R-:W-:-:S03]  /*04f0*/  IADD3 R11, PT, PT, -R8, RZ, RZ ;  /* 0x000000ff080b7210 */ /* 0x000fc60007ffe1ff */
[----:B------:R-:W-:-:S07]  /*0500*/  VIADD R16, R16, 0x20 ;  /* 0x0000002010107836 */ /* 0x000fce0000000000 */
.L_x_14:
[----:B------:R-:W1:Y:S01]  /*0510*/  LDCU UR5, c[0x0][0x394] ;  /* 0x00007280ff0577ac */ /* 0x000e620008000800 */
[----:B------:R-:W-:Y:S02]  /*0520*/  VIADD R5, R0, UR4 ;  /* 0x0000000400057c36 */ /* 0x000fe40008000000 */
[----:B------:R-:W-:Y:S01]  /*0530*/  IMAD.MOV.U32 R17, RZ, RZ, RZ ;  /* 0x000000ffff117224 */ /* 0x000fe200078e00ff */
[----:B-1----:R-:W-:Y:S02]  /*0540*/  UISETP.GE.U32.AND UP1, UPT, UR5, 0x10, UPT ;  /* 0x000000100500788c */ /* 0x002fe4000bf26070 */
[----:B------:R-:W-:Y:S02]  /*0550*/  UIMAD UR10, UR4, UR5, URZ ;  /* 0x00000005040a72a4 */ /* 0x000fe4000f8e02ff */
[----:B------:R-:W-:-:S04]  /*0560*/  UIADD3 UR4, UPT, UPT, UR4, 0x1, URZ ;  /* 0x0000000104047890 */ /* 0x000fc8000fffe0ff */
[----:B------:R-:W-:Y:S01]  /*0570*/  UISETP.NE.AND UP0, UPT, UR4, UR5, UPT ;  /* 0x000000050400728c */ /* 0x000fe2000bf05270 */
[----:B------:R-:W-:Y:S10]  /*0580*/  BRA.U !UP1, `(.L_x_9) ;  /* 0x00000005093c7547 */ /* 0x000ff4000b800000 */
[----:B------:R-:W1:Y:S01]  /*0590*/  LDCU.64 UR6, c[0x0][0x398] ;  /* 0x00007300ff0677ac */ /* 0x000e620008000a00 */
[----:B------:R-:W-:Y:S02]  /*05a0*/  IMAD R14, R5, 0xc0, R16 ;  /* 0x000000c0050e7824 */ /* 0x000fe400078e0210 */
[----:B0-----:R-:W-:Y:S01]  /*05b0*/  IMAD.MOV.U32 R15, RZ, RZ, R11 ;  /* 0x000000ffff0f7224 */ /* 0x001fe200078e000b */
[----:B-1----:R-:W-:-:S04]  /*05c0*/  UIMAD.WIDE.U32 UR6, UR10, 0x4, UR6 ;  /* 0x000000040a0678a5 */ /* 0x002fc8000f8e0006 */
[----:B------:R-:W-:-:S04]  /*05d0*/  UIADD3 UR5, UP1, UPT, UR6, 0x20, URZ ;  /* 0x0000002006057890 */ /* 0x000fc8000ff3e0ff */
[----:B------:R-:W-:Y:S02]  /*05e0*/  UIADD3.X UR6, UPT, UPT, URZ, UR7, URZ, UP1, !UPT ;  /* 0x00000007ff067290 */ /* 0x000fe40008ffe4ff */
[----:B------:R-:W-:-:S04]  /*05f0*/  IMAD.U32 R12, RZ, RZ, UR5 ;  /* 0x00000005ff0c7e24 */ /* 0x000fc8000f8e00ff */
[----:B------:R-:W-:-:S07]  /*0600*/  IMAD.U32 R13, RZ, RZ, UR6 ;  /* 0x00000006ff0d7e24 */ /* 0x000fce000f8e00ff */
.L_x_10:
[----:B------:R-:W2:Y:S04]  /*0610*/  LDG.E R26, desc[UR8][R12.64+-0x20] ;  /* 0xffffe0080c1a7981 */ /* 0x000ea8000c1e1900 */
[----:B------:R-:W3:Y:S04]  /*0620*/  LDG.E R24, desc[UR8][R12.64+-0x1c] ;  /* 0xffffe4080c187981 */ /* 0x000ee8000c1e1900 */
[----:B------:R-:W4:Y:S04]  /*0630*/  LDG.E R22, desc[UR8][R12.64+-0x18] ;  /* 0xffffe8080c167981 */ /* 0x000f28000c1e1900 */
[----:B------:R-:W5:Y:S04]  /*0640*/  LDG.E R23, desc[UR8][R12.64+-0x14] ;  /* 0xffffec080c177981 */ /* 0x000f68000c1e1900 */
[----:B------:R-:W5:Y:S04]  /*0650*/  LDG.E R21, desc[UR8][R12.64+-0x10] ;  /* 0xfffff0080c157981 */ /* 0x000f68000c1e1900 */
[----:B------:R-:W5:Y:S04]  /*0660*/  LDG.E R20, desc[UR8][R12.64+-0xc] ;  /* 0xfffff4080c147981 */ /* 0x000f68000c1e1900 */
[----:B------:R-:W5:Y:S04]  /*0670*/  LDG.E R19, desc[UR8][R12.64+-0x8] ;  /* 0xfffff8080c137981 */ /* 0x000f68000c1e1900 */
[----:B------:R-:W5:Y:S04]  /*0680*/  LDG.E R17, desc[UR8][R12.64+-0x4] ;  /* 0xfffffc080c117981 */ /* 0x000f68000c1e1900 */
[----:B------:R-:W0:Y:S02]  /*0690*/  LDS R25, [R14+-0x20] ;  /* 0xffffe0000e197984 */ /* 0x000e240000000800 */
[----:B0-----:R-:W-:-:S05]  /*06a0*/  I2FP.F32.U32 R25, R25 ;  /* 0x0000001900197245 */ /* 0x001fca0000201000 */
[----:B--2---:R-:W-:Y:S02]  /*06b0*/  FFMA R27, R25, R26, R18 ;  /* 0x0000001a191b7223 */ /* 0x004fe40000000012 */
[----:B------:R-:W0:Y:S04]  /*06c0*/  LDS R18, [R14+-0x1c] ;  /* 0xffffe4000e127984 */ /* 0x000e280000000800 */
[----:B------:R-:W1:Y:S04]  /*06d0*/  LDS R25, [R14+-0x18] ;  /* 0xffffe8000e197984 */ /* 0x000e680000000800 */
[----:B------:R-:W2:Y:S01]  /*06e0*/  LDS R26, [R14+-0x14] ;  /* 0xffffec000e1a7984 */ /* 0x000ea20000000800 */
[----:B0-----:R-:W-:-:S05]  /*06f0*/  I2FP.F32.U32 R18, R18 ;  /* 0x0000001200127245 */ /* 0x001fca0000201000 */
[----:B---3--:R-:W-:Y:S02]  /*0700*/  FFMA R27, R18, R24, R27 ;  /* 0x00000018121b7223 */ /* 0x008fe4000000001b */
[----:B------:R-:W3:Y:S01]  /*0710*/  LDG.E R18, desc[UR8][R12.64] ;  /* 0x000000080c127981 */ /* 0x000ee2000c1e1900 */
[----:B-1----:R-:W-:Y:S02]  /*0720*/  I2FP.F32.U32 R24, R25 ;  /* 0x0000001900187245 */ /* 0x002fe40000201000 */
[----:B--2---:R-:W-:Y:S02]  /*0730*/  I2FP.F32.U32 R25, R26 ;  /* 0x0000001a00197245 */ /* 0x004fe40000201000 */
[----:B------:R-:W-:Y:S01]  /*0740*/  LDS R26, [R14] ;  /* 0x000000000e1a7984 */ /* 0x000fe20000000800 */
[----:B----4-:R-:W-:-:S03]  /*0750*/  FFMA R22, R24, R22, R27 ;  /* 0x0000001618167223 */ /* 0x010fc6000000001b */
[----:B------:R-:W0:Y:S01]  /*0760*/  LDS R27, [R14+-0x10] ;  /* 0xfffff0000e1b7984 */ /* 0x000e220000000800 */
[----:B-----5:R-:W-:-:S03]  /*0770*/  FFMA R24, R25, R23, R22 ;  /* 0x0000001719187223 */ /* 0x020fc60000000016 */
[----:B------:R-:W1:Y:S04]  /*0780*/  LDS R23, [R14+-0xc] ;  /* 0xfffff4000e177984 */ /* 0x000e680000000800 */
[----:B------:R-:W2:Y:S04]  /*0790*/  LDG.E R22, desc[UR8][R12.64+0x4] ;  /* 0x000004080c167981 */ /* 0x000ea8000c1e1900 */
[----:B------:R-:W4:Y:S01]  /*07a0*/  LDS R25, [R14+-0x8] ;  /* 0xfffff8000e197984 */ /* 0x000f220000000800 */
[----:B0-----:R-:W-:-:S05]  /*07b0*/  I2FP.F32.U32 R27, R27 ;  /* 0x0000001b001b7245 */ /* 0x001fca0000201000 */
[----:B------:R-:W-:Y:S02]  /*07c0*/  FFMA R27, R27, R21, R24 ;  /* 0x000000151b1b7223 */ /* 0x000fe40000000018 */
[----:B------:R-:W5:Y:S01]  /*07d0*/  LDG.E R21, desc[UR8][R12.64+0x8] ;  /* 0x000008080c157981 */ /* 0x000f62000c1e1900 */
[----:B-1----:R-:W-:-:S03]  /*07e0*/  I2FP.F32.U32 R24, R23 ;  /* 0x0000001700187245 */ /* 0x002fc60000201000 */
[----:B------:R-:W0:Y:S02]  /*07f0*/  LDS R23, [R14+-0x4] ;  /* 0xfffffc000e177984 */ /* 0x000e240000000800 */
[----:B------:R-:W-:Y:S02]  /*0800*/  FFMA R24, R24, R20, R27 ;  /* 0x0000001418187223 */ /* 0x000fe4000000001b */
[----:B------:R-:W5:Y:S01]  /*0810*/  LDG.E R20, desc[UR8][R12.64+0xc] ;  /* 0x00000c080c147981 */ /* 0x000f62000c1e1900 */
[----:B----4-:R-:W-:-:S05]  /*0820*/  I2FP.F32.U32 R25, R25 ;  /* 0x0000001900197245 */ /* 0x010fca0000201000 */
[----:B------:R-:W-:Y:S02]  /*0830*/  FFMA R24, R25, R19, R24 ;  /* 0x0000001319187223 */ /* 0x000fe40000000018 */
[----:B------:R-:W4:Y:S01]  /*0840*/  LDG.E R19, desc[UR8][R12.64+0x10] ;  /* 0x000010080c137981 */ /* 0x000f22000c1e1900 */
[----:B0-----:R-:W-:-:S03]  /*0850*/  I2FP.F32.U32 R25, R23 ;  /* 0x0000001700197245 */ /* 0x001fc60000201000 */
[----:B------:R-:W4:Y:S02]  /*0860*/  LDG.E R23, desc[UR8][R12.64+0x14] ;  /* 0x000014080c177981 */ /* 0x000f24000c1e1900 */
[----:B------:R-:W-:Y:S02]  /*0870*/  FFMA R25, R25, R17, R24 ;  /* 0x0000001119197223 */ /* 0x000fe40000000018 */
[----:B------:R-:W4:Y:S04]  /*0880*/  LDG.E R17, desc[UR8][R12.64+0x18] ;  /* 0x000018080c117981 */ /* 0x000f28000c1e1900 */
[----:B------:R0:W4:Y:S01]  /*0890*/  LDG.E R24, desc[UR8][R12.64+0x1c] ;  /* 0x00001c080c187981 */ /* 0x000122000c1e1900 */
[----:B------:R-:W-:Y:S02]  /*08a0*/  I2FP.F32.U32 R26, R26 ;  /* 0x0000001a001a7245 */ /* 0x000fe40000201000 */
[----:B------:R-:W-:-:S04]  /*08b0*/  IADD3 R15, PT, PT, R15, 0x10, RZ ;  /* 0x000000100f0f7810 */ /* 0x000fc80007ffe0ff */
[----:B------:R-:W-:Y:S02]  /*08c0*/  ISETP.NE.AND P2, PT, R15, RZ, PT ;  /* 0x000000ff0f00720c */ /* 0x000fe40003f45270 */
[----:B0-----:R-:W-:-:S05]  /*08d0*/  IADD3 R12, P3, PT, R12, 0x40, RZ ;  /* 0x000000400c0c7810 */ /* 0x001fca0007f7e0ff */
[----:B------:R-:W-:Y:S02]  /*08e0*/  IMAD.X R13, RZ, RZ, R13, P3 ;  /* 0x000000ffff0d7224 */ /* 0x000fe400018e060d */
[----:B---3--:R-:W-:Y:S02]  /*08f0*/  FFMA R25, R26, R18, R25 ;  /* 0x000000121a197223 */ /* 0x008fe40000000019 */
[----:B------:R-:W0:Y:S04]  /*0900*/  LDS R18, [R14+0x4] ;  /* 0x000004000e127984 */ /* 0x000e280000000800 */
[----:B------:R-:W1:Y:S01]  /*0910*/  LDS R26, [R14+0x8] ;  /* 0x000008000e1a7984 */ /* 0x000e620000000800 */
[----:B0-----:R-:W-:-:S05]  /*0920*/  I2FP.F32.U32 R18, R18 ;  /* 0x0000001200127245 */ /* 0x001fca0000201000 */
[----:B--2---:R-:W-:Y:S01]  /*0930*/  FFMA R18, R18, R22, R25 ;  /* 0x0000001612127223 */ /* 0x004fe20000000019 */
[----:B-1----:R-:W-:Y:S01]  /*0940*/  I2FP.F32.U32 R25, R26 ;  /* 0x0000001a00197245 */ /* 0x002fe20000201000 */
[----:B------:R-:W0:Y:S04]  /*0950*/  LDS R22, [R14+0xc] ;  /* 0x00000c000e167984 */ /* 0x000e280000000800 */
[----:B-----5:R-:W-:Y:S02]  /*0960*/  FFMA R21, R25, R21, R18 ;  /* 0x0000001519157223 */ /* 0x020fe40000000012 */
[----:B------:R-:W1:Y:S04]  /*0970*/  LDS R25, [R14+0x10] ;  /* 0x000010000e197984 */ /* 0x000e680000000800 */
[----:B------:R-:W2:Y:S01]  /*0980*/  LDS R18, [R14+0x14] ;  /* 0x000014000e127984 */ /* 0x000ea20000000800 */
[----:B0-----:R-:W-:-:S05]  /*0990*/  I2FP.F32.U32 R22, R22 ;  /* 0x0000001600167245 */ /* 0x001fca0000201000 */
[----:B------:R-:W-:Y:S02]  /*09a0*/  FFMA R22, R22, R20, R21 ;  /* 0x0000001416167223 */ /* 0x000fe40000000015 */
[----:B------:R-:W0:Y:S01]  /*09b0*/  LDS R21, [R14+0x18] ;  /* 0x000018000e157984 */ /* 0x000e220000000800 */
[----:B-1----:R-:W-:-:S03]  /*09c0*/  I2FP.F32.U32 R25, R25 ;  /* 0x0000001900197245 */ /* 0x002fc60000201000 */
[----:B------:R1:W3:Y:S02]  /*09d0*/  LDS R20, [R14+0x1c] ;  /* 0x00001c000e147984 */ /* 0x0002e40000000800 */
[----:B----4-:R-:W-:Y:S01]  /*09e0*/  FFMA R22, R25, R19, R22 ;  /* 0x0000001319167223 */ /* 0x010fe20000000016 */
[----:B--2---:R-:W-:Y:S01]  /*09f0*/  I2FP.F32.U32 R19, R18 ;  /* 0x0000001200137245 */ /* 0x004fe20000201000 */
[----:B-1----:R-:W-:-:S04]  /*0a00*/  VIADD R14, R14, 0x40 ;  /* 0x000000400e0e7836 */ /* 0x002fc80000000000 */
[----:B------:R-:W-:Y:S01]  /*0a10*/  FFMA R22, R19, R23, R22 ;  /* 0x0000001713167223 */ /* 0x000fe20000000016 */
[----:B0-----:R-:W-:Y:S02]  /*0a20*/  I2FP.F32.U32 R21, R21 ;  /* 0x0000001500157245 */ /* 0x001fe40000201000 */
[----:B---3--:R-:W-:-:S03]  /*0a30*/  I2FP.F32.U32 R20, R20 ;  /* 0x0000001400147245 */ /* 0x008fc60000201000 */
[----:B------:R-:W-:-:S04]  /*0a40*/  FFMA R17, R21, R17, R22 ;  /* 0x0000001115117223 */ /* 0x000fc80000000016 */
[----:B------:R-:W-:Y:S01]  /*0a50*/  FFMA R18, R20, R24, R17 ;  /* 0x0000001814127223 */ /* 0x000fe20000000011 */
[----:B------:R-:W-:Y:S06]  /*0a60*/  @P2 BRA `(.L_x_10) ;  /* 0xfffffff800e82947 */ /* 0x000fec000383ffff */
[----:B------:R-:W-:-:S07]  /*0a70*/  IMAD.MOV.U32 R17, RZ, RZ, R8 ;  /* 0x000000ffff117224 */ /* 0x000fce00078e0008 */
.L_x_9:
[----:B------:R-:W-:-:S13]  /*0a80*/  ISETP.NE.AND P2, PT, R6, RZ, PT ;  /* 0x000000ff0600720c */ /* 0x000fda0003f45270 */
[----:B------:R-:W-:Y:S05]  /*0a90*/  @!P2 BRA `(.L_x_11) ;  /* 0x000000040098a947 */ /* 0x000fea0003800000 */
[----:B------:R-:W-:Y:S01]  /*0aa0*/  ISETP.NE.AND P2, PT, R7, RZ, PT ;  /* 0x000000ff0700720c */ /* 0x000fe20003f45270 */
[----:B------:R-:W-:Y:S01]  /*0ab0*/  IMAD R5, R5, 0xc0, R9 ;  /* 0x000000c005057824 */ /* 0x000fe200078e0209 */
[----:B------:R-:W-:Y:S11]  /*0ac0*/  @!P0 BRA `(.L_x_12) ;  /* 0x0000000000ac8947 */ /* 0x000ff60003800000 */
[----:B------:R-:W1:Y:S01]  /*0ad0*/  LDC.64 R12, c[0x0][0x398] ;  /* 0x0000e600ff0c7b82 */ /* 0x000e620000000a00 */
[----:B0-----:R-:W-:-:S04]  /*0ae0*/  VIADD R15, R17, UR10 ;  /* 0x0000000a110f7c36 */ /* 0x001fc80008000000 */
[----:B-1----:R-:W-:-:S03]  /*0af0*/  IMAD.WIDE.U32 R14, R15, 0x4, R12 ;  /* 0x000000040f0e7825 */ /* 0x002fc600078e000c */
[----:B------:R-:W0:Y:S02]  /*0b00*/  LDC.64 R12, c[0x0][0x398] ;  /* 0x0000e600ff0c7b82 */ /* 0x000e240000000a00 */
[----:B------:R-:W2:Y:S01]  /*0b10*/  LDG.E R23, desc[UR8][R14.64] ;  /* 0x000000080e177981 */ /* 0x000ea2000c1e1900 */
[----:B------:R-:W-:-:S05]  /*0b20*/  IADD3 R19, P3, PT, R17, UR10, RZ ;  /* 0x0000000a11137c10 */ /* 0x000fca000ff7e0ff */
[----:B------:R-:W-:Y:S01]  /*0b30*/  IMAD.X R20, RZ, RZ, RZ, P3 ;  /* 0x000000ffff147224 */ /* 0x000fe200018e06ff */
[----:B0-----:R-:W-:-:S04]  /*0b40*/  LEA R12, P3, R19, R12, 0x2 ;  /* 0x0000000c130c7211 */ /* 0x001fc800078610ff */
[----:B------:R-:W-:-:S05]  /*0b50*/  LEA.HI.X R13, R19, R13, R20, 0x2, P3 ;  /* 0x0000000d130d7211 */ /* 0x000fca00018f1414 */
[----:B------:R-:W3:Y:S04]  /*0b60*/  LDG.E R25, desc[UR8][R12.64+0x4] ;  /* 0x000004080c197981 */ /* 0x000ee8000c1e1900 */
[----:B------:R-:W4:Y:S04]  /*0b70*/  LDG.E R22, desc[UR8][R12.64+0x8] ;  /* 0x000008080c167981 */ /* 0x000f28000c1e1900 */
[----:B------:R-:W5:Y:S04]  /*0b80*/  LDG.E R21, desc[UR8][R12.64+0xc] ;  /* 0x00000c080c157981 */ /* 0x000f68000c1e1900 */
[----:B------:R-:W5:Y:S04]  /*0b90*/  LDG.E R20, desc[UR8][R12.64+0x10] ;  /* 0x000010080c147981 */ /* 0x000f68000c1e1900 */
[----:B------:R-:W5:Y:S04]  /*0ba0*/  LDG.E R19, desc[UR8][R12.64+0x14] ;  /* 0x000014080c137981 */ /* 0x000f68000c1e1900 */
[----:B------:R-:W5:Y:S04]  /*0bb0*/  LDG.E R14, desc[UR8][R12.64+0x18] ;  /* 0x000018080c0e7981 */ /* 0x000f68000c1e1900 */
[----:B------:R0:W5:Y:S01]  /*0bc0*/  LDG.E R15, desc[UR8][R12.64+0x1c] ;  /* 0x00001c080c0f7981 */ /* 0x000162000c1e1900 */
[----:B------:R-:W-:-:S02]  /*0bd0*/  IMAD.IADD R24, R17, 0x1, R2 ;  /* 0x0000000111187824 */ /* 0x000fc400078e0202 */
[----:B------:R-:W-:-:S03]  /*0be0*/  VIADD R17, R17, 0x8 ;  /* 0x0000000811117836 */ /* 0x000fc60000000000 */
[----:B------:R-:W-:-:S05]  /*0bf0*/  LEA R24, R24, R5, 0x2 ;  /* 0x0000000518187211 */ /* 0x000fca00078e10ff */
[----:B------:R-:W1:Y:S04]  /*0c00*/  LDS R26, [R24] ;  /* 0x00000000181a7984 */ /* 0x000e680000000800 */
[----:B------:R-:W-:Y:S04]  /*0c10*/  LDS R28, [R24+0x4] ;  /* 0x00000400181c7984 */ /* 0x000fe80000000800 */
[----:B0-----:R-:W0:Y:S04]  /*0c20*/  LDS R12, [R24+0x10] ;  /* 0x00001000180c7984 */ /* 0x001e280000000800 */
[----:B------:R-:W0:Y:S01]  /*0c30*/  LDS R13, [R24+0x14] ;  /* 0x00001400180d7984 */ /* 0x000e220000000800 */
[----:B-1----:R-:W-:-:S02]  /*0c40*/  I2FP.F32.U32 R27, R26 ;  /* 0x0000001a001b7245 */ /* 0x002fc40000201000 */
[----:B0-----:R-:W-:Y:S02]  /*0c50*/  I2FP.F32.U32 R12, R12 ;  /* 0x0000000c000c7245 */ /* 0x001fe40000201000 */
[----:B------:R-:W-:Y:S01]  /*0c60*/  I2FP.F32.U32 R13, R13 ;  /* 0x0000000d000d7245 */ /* 0x000fe20000201000 */
[----:B--2---:R-:W-:Y:S01]  /*0c70*/  FFMA R26, R27, R23, R18 ;  /* 0x000000171b1a7223 */ /* 0x004fe20000000012 */
[----:B------:R-:W-:Y:S01]  /*0c80*/  I2FP.F32.U32 R23, R28 ;  /* 0x0000001c00177245 */ /* 0x000fe20000201000 */
[----:B------:R-:W0:Y:S04]  /*0c90*/  LDS R27, [R24+0x8] ;  /* 0x00000800181b7984 */ /* 0x000e280000000800 */
[----:B------:R-:W1:Y:S01]  /*0ca0*/  LDS R18, [R24+0xc] ;  /* 0x00000c0018127984 */ /* 0x000e620000000800 */
[----:B---3--:R-:W-:Y:S01]  /*0cb0*/  FFMA R23, R23, R25, R26 ;  /* 0x0000001917177223 */ /* 0x008fe2000000001a */
[----:B0-----:R-:W-:-:S02]  /*0cc0*/  I2FP.F32.U32 R26, R27 ;  /* 0x0000001b001a7245 */ /* 0x001fc40000201000 */
[----:B-1----:R-:W-:-:S03]  /*0cd0*/  I2FP.F32.U32 R25, R18 ;  /* 0x0000001200197245 */ /* 0x002fc60000201000 */
[----:B----4-:R-:W-:Y:S02]  /*0ce0*/  FFMA R26, R26, R22, R23 ;  /* 0x000000161a1a7223 */ /* 0x010fe40000000017 */
[----:B------:R-:W0:Y:S02]  /*0cf0*/  LDS R22, [R24+0x18] ;  /* 0x0000180018167984 */ /* 0x000e240000000800 */
[----:B-----5:R-:W-:Y:S02]  /*0d00*/  FFMA R21, R25, R21, R26 ;  /* 0x0000001519157223 */ /* 0x020fe4000000001a */
[----:B------:R-:W1:Y:S02]  /*0d10*/  LDS R23, [R24+0x1c] ;  /* 0x00001c0018177984 */ /* 0x000e640000000800 */
[----:B------:R-:W-:-:S04]  /*0d20*/  FFMA R12, R12, R20, R21 ;  /* 0x000000140c0c7223 */ /* 0x000fc80000000015 */
[----:B------:R-:W-:Y:S01]  /*0d30*/  FFMA R13, R13, R19, R12 ;  /* 0x000000130d0d7223 */ /* 0x000fe2000000000c */
[----:B0-----:R-:W-:Y:S02]  /*0d40*/  I2FP.F32.U32 R22, R22 ;  /* 0x0000001600167245 */ /* 0x001fe40000201000 */
[----:B-1----:R-:W-:-:S03]  /*0d50*/  I2FP.F32.U32 R23, R23 ;  /* 0x0000001700177245 */ /* 0x002fc60000201000 */
[----:B------:R-:W-:-:S04]  /*0d60*/  FFMA R14, R22, R14, R13 ;  /* 0x0000000e160e7223 */ /* 0x000fc8000000000d */
[----:B------:R-:W-:-:S07]  /*0d70*/  FFMA R18, R23, R15, R14 ;  /* 0x0000000f17127223 */ /* 0x000fce000000000e */
.L_x_12:
[----:B------:R-:W-:Y:S05]  /*0d80*/  @!P2 BRA `(.L_x_11) ;  /* 0x0000000000dca947 */ /* 0x000fea0003800000 */
[----:B------:R-:W-:Y:S01]  /*0d90*/  ISETP.NE.AND P2, PT, R10, RZ, PT ;  /* 0x000000ff0a00720c */ /* 0x000fe20003f45270 */
[----:B------:R-:W-:-:S12]  /*0da0*/  @!P1 BRA `(.L_x_13) ;  /* 0x00000000006c9947 */ /* 0x000fd80003800000 */
[----:B0-----:R-:W0:Y:S01]  /*0db0*/  LDC.64 R14, c[0x0][0x398] ;  /* 0x0000e600ff0e7b82 */ /* 0x001e220000000a00 */
[C---:B------:R-:W-:Y:S01]  /*0dc0*/  IADD3 R20, P3, PT, R17.reuse, UR10, RZ ;  /* 0x0000000a11147c10 */ /* 0x040fe2000ff7e0ff */
[----:B------:R-:W-:-:S04]  /*0dd0*/  VIADD R19, R17, UR10 ;  /* 0x0000000a11137c36 */ /* 0x000fc80008000000 */
[----:B------:R-:W-:Y:S02]  /*0de0*/  IMAD.X R21, RZ, RZ, RZ, P3 ;  /* 0x000000ffff157224 */ /* 0x000fe400018e06ff */
[----:B------:R-:W1:Y:S01]  /*0df0*/  LDC.64 R12, c[0x0][0x398] ;  /* 0x0000e600ff0c7b82 */ /* 0x000e620000000a00 */
[----:B0-----:R-:W-:-:S06]  /*0e00*/  IMAD.WIDE.U32 R14, R19, 0x4, R14 ;  /* 0x00000004130e7825 */ /* 0x001fcc00078e000e */
[----:B------:R0:W2:Y:S01]  /*0e10*/  LDG.E R14, desc[UR8][R14.64] ;  /* 0x000000080e0e7981 */ /* 0x0000a2000c1e1900 */
[----:B-1----:R-:W-:-:S04]  /*0e20*/  LEA R12, P3, R20, R12, 0x2 ;  /* 0x0000000c140c7211 */ /* 0x002fc800078610ff */
[----:B------:R-:W-:-:S05]  /*0e30*/  LEA.HI.X R13, R20, R13, R21, 0x2, P3 ;  /* 0x0000000d140d7211 */ /* 0x000fca00018f1415 */
[----:B------:R-:W3:Y:S04]  /*0e40*/  LDG.E R21, desc[UR8][R12.64+0x4] ;  /* 0x000004080c157981 */ /* 0x000ee8000c1e1900 */
[----:B------:R-:W4:Y:S04]  /*0e50*/  LDG.E R19, desc[UR8][R12.64+0x8] ;  /* 0x000008080c137981 */ /* 0x000f28000c1e1900 */
[----:B------:R-:W5:Y:S01]  /*0e60*/  LDG.E R20, desc[UR8][R12.64+0xc] ;  /* 0x00000c080c147981 */ /* 0x000f62000c1e1900 */
[----:B------:R-:W-:-:S04]  /*0e70*/  IMAD.IADD R22, R17, 0x1, R2 ;  /* 0x0000000111167824 */ /* 0x000fc800078e0202 */
[----:B------:R-:W-:-:S05]  /*0e80*/  IMAD R22, R22, 0x4, R5 ;  /* 0x0000000416167824 */ /* 0x000fca00078e0205 */
[----:B------:R-:W1:Y:S04]  /*0e90*/  LDS R23, [R22] ;  /* 0x0000000016177984 */ /* 0x000e680000000800 */
[----:B------:R-:W0:Y:S04]  /*0ea0*/  LDS R24, [R22+0x4] ;  /* 0x0000040016187984 */ /* 0x000e280000000800 */
[----:B------:R-:W0:Y:S04]  /*0eb0*/  LDS R25, [R22+0x8] ;  /* 0x0000080016197984 */ /* 0x000e280000000800 */
[----:B------:R-:W0:Y:S01]  /*0ec0*/  LDS R26, [R22+0xc] ;  /* 0x00000c00161a7984 */ /* 0x000e220000000800 */
[----:B------:R-:W-:-:S02]  /*0ed0*/  IADD3 R17, PT, PT, R17, 0x4, RZ ;  /* 0x0000000411117810 */ /* 0x000fc40007ffe0ff */
[----:B-1----:R-:W-:Y:S02]  /*0ee0*/  I2FP.F32.U32 R23, R23 ;  /* 0x0000001700177245 */ /* 0x002fe40000201000 */
[----:B0-----:R-:W-:Y:S02]  /*0ef0*/  I2FP.F32.U32 R15, R24 ;  /* 0x00000018000f7245 */ /* 0x001fe40000201000 */
[----:B------:R-:W-:Y:S02]  /*0f00*/  I2FP.F32.U32 R25, R25 ;  /* 0x0000001900197245 */ /* 0x000fe40000201000 */
[----:B------:R-:W-:Y:S01]  /*0f10*/  I2FP.F32.U32 R26, R26 ;  /* 0x0000001a001a7245 */ /* 0x000fe20000201000 */
[----:B--2---:R-:W-:-:S04]  /*0f20*/  FFMA R14, R23, R14, R18 ;  /* 0x0000000e170e7223 */ /* 0x004fc80000000012 */
[----:B---3--:R-:W-:-:S04]  /*0f30*/  FFMA R14, R15, R21, R14 ;  /* 0x000000150f0e7223 */ /* 0x008fc8000000000e */
[----:B----4-:R-:W-:-:S04]  /*0f40*/  FFMA R19, R25, R19, R14 ;  /* 0x0000001319137223 */ /* 0x010fc8000000000e */
[----:B-----5:R-:W-:-:S07]  /*0f50*/  FFMA R18, R26, R20, R19 ;  /* 0x000000141a127223 */ /* 0x020fce0000000013 */
.L_x_13:
[----:B------:R-:W-:Y:S05]  /*0f60*/  @!P2 BRA `(.L_x_11) ;  /* 0x000000000064a947 */ /* 0x000fea0003800000 */
[----:B------:R-:W1:Y:S01]  /*0f70*/  LDC.64 R12, c[0x0][0x398] ;  /* 0x0000e600ff0c7b82 */ /* 0x000e620000000a00 */
[----:B0-----:R-:W-:-:S04]  /*0f80*/  VIADD R15, R17, UR10 ;  /* 0x0000000a110f7c36 */ /* 0x001fc80008000000 */
[----:B-1----:R-:W-:-:S06]  /*0f90*/  IMAD.WIDE.U32 R12, R15, 0x4, R12 ;  /* 0x000000040f0c7825 */ /* 0x002fcc00078e000c */
[----:B------:R-:W2:Y:S01]  /*0fa0*/  LDG.E R12, desc[UR8][R12.64] ;  /* 0x000000080c0c7981 */ /* 0x000ea2000c1e1900 */
[----:B------:R-:W-:Y:S01]  /*0fb0*/  IMAD.IADD R14, R2, 0x1, R17 ;  /* 0x00000001020e7824 */ /* 0x000fe200078e0211 */
[----:B------:R-:W-:-:S03]  /*0fc0*/  ISETP.NE.AND P2, PT, R10, 0x1, PT ;  /* 0x000000010a00780c */ /* 0x000fc60003f45270 */
[----:B------:R-:W-:-:S05]  /*0fd0*/  IMAD R19, R14, 0x4, R5 ;  /* 0x000000040e137824 */ /* 0x000fca00078e0205 */
[----:B------:R-:W0:Y:S02]  /*0fe0*/  LDS R5, [R19] ;  /* 0x0000000013057984 */ /* 0x000e240000000800 */
[----:B0-----:R-:W-:-:S05]  /*0ff0*/  I2FP.F32.U32 R5, R5 ;  /* 0x0000000500057245 */ /* 0x001fca0000201000 */
[----:B--2---:R-:W-:Y:S01]  /*1000*/  FFMA R18, R5, R12, R18 ;  /* 0x0000000c05127223 */ /* 0x004fe20000000012 */
[----:B------:R-:W-:Y:S06]  /*1010*/  @!P2 BRA `(.L_x_11) ;  /* 0x000000000038a947 */ /* 0x000fec0003800000 */
[----:B------:R-:W0:Y:S01]  /*1020*/  LDC.64 R12, c[0x0][0x398] ;  /* 0x0000e600ff0c7b82 */ /* 0x000e220000000a00 */
[----:B------:R-:W-:-:S05]  /*1030*/  IADD3 R5, P2, PT, R17, UR10, RZ ;  /* 0x0000000a11057c10 */ /* 0x000fca000ff5e0ff */
[----:B------:R-:W-:Y:S01]  /*1040*/  IMAD.X R14, RZ, RZ, RZ, P2 ;  /* 0x000000ffff0e7224 */ /* 0x000fe200010e06ff */
[----:B------:R-:W-:-:S13]  /*1050*/  ISETP.NE.AND P2, PT, R10, 0x2, PT ;  /* 0x000000020a00780c */ /* 0x000fda0003f45270 */
[----:B------:R-:W1:Y:S01]  /*1060*/  @P2 LDS R15, [R19+0x8] ;  /* 0x00000800130f2984 */ /* 0x000e620000000800 */
[----:B0-----:R-:W-:-:S04]  /*1070*/  LEA R12, P3, R5, R12, 0x2 ;  /* 0x0000000c050c7211 */ /* 0x001fc800078610ff */
[----:B------:R-:W-:Y:S02]  /*1080*/  LEA.HI.X R13, R5, R13, R14, 0x2, P3 ;  /* 0x0000000d050d7211 */ /* 0x000fe400018f140e */
[----:B------:R-:W0:Y:S04]  /*1090*/  LDS R5, [R19+0x4] ;  /* 0x0000040013057984 */ /* 0x000e280000000800 */
[----:B------:R-:W2:Y:S04]  /*10a0*/  LDG.E R14, desc[UR8][R12.64+0x4] ;  /* 0x000004080c0e7981 */ /* 0x000ea8000c1e1900 */
[----:B------:R-:W3:Y:S01]  /*10b0*/  @P2 LDG.E R17, desc[UR8][R12.64+0x8] ;  /* 0x000008080c112981 */ /* 0x000ee2000c1e1900 */
[----:B-1----:R-:W-:-:S02]  /*10c0*/  @P2 I2FP.F32.U32 R15, R15 ;  /* 0x0000000f000f2245 */ /* 0x002fc40000201000 */
[----:B0-----:R-:W-:-:S05]  /*10d0*/  I2FP.F32.U32 R5, R5 ;  /* 0x0000000500057245 */ /* 0x001fca0000201000 */
[----:B--2---:R-:W-:-:S04]  /*10e0*/  FFMA R18, R5, R14, R18 ;  /* 0x0000000e05127223 */ /* 0x004fc80000000012 */
[----:B---3--:R-:W-:-:S07]  /*10f0*/  @P2 FFMA R18, R15, R17, R18 ;  /* 0x000000110f122223 */ /* 0x008fce0000000012 */
.L_x_11:
[----:B------:R-:W-:Y:S05]  /*1100*/  BRA.U UP0, `(.L_x_14) ;  /* 0xfffffff500007547 */ /* 0x000fea000b83ffff */
.L_x_8:
[C---:B------:R-:W-:Y:S01]  /*1110*/  FSETP.GEU.AND P0, PT, R18.reuse, RZ, PT ;  /* 0x000000ff1200720b */ /* 0x040fe20003f0e000 */
[----:B------:R-:W1:Y:S01]  /*1120*/  LDC.64 R6, c[0x0][0x388] ;  /* 0x0000e200ff067b82 */ /* 0x000e620000000a00 */
[----:B------:R-:W3:Y:S02]  /*1130*/  LDCU UR4, c[0x0][0x390] ;  /* 0x00007200ff0477ac */ /* 0x000ee40008000800 */
[----:B------:R-:W-:-:S04]  /*1140*/  FSEL R18, R18, RZ, P0 ;  /* 0x000000ff12127208 */ /* 0x000fc80000000000 */
[----:B------:R-:W-:-:S05]  /*1150*/  FMNMX.NAN R18, R18, 4.29496729600000000000e+09, PT ;  /* 0x4f80000012127809 */ /* 0x000fca0003820000 */
[----:B------:R-:W-:-:S04]  /*1160*/  FADD R18, R18, 0.5 ;  /* 0x3f00000012127421 */ /* 0x000fc80000000000 */
[----:B------:R-:W4:Y:S01]  /*1170*/  F2I.U32.TRUNC.NTZ R5, R18 ;  /* 0x0000001200057305 */ /* 0x000f22000020f000 */
[----:B---3--:R-:W-:-:S04]  /*1180*/  IMAD R3, R4, UR4, R3 ;  /* 0x0000000404037c24 */ /* 0x008fc8000f8e0203 */
[----:B-1----:R-:W-:-:S05]  /*1190*/  IMAD.WIDE R2, R3, 0x4, R6 ;  /* 0x0000000403027825 */ /* 0x002fca00078e0206 */
[----:B----4-:R-:W-:Y:S01]  /*11a0*/  STG.E desc[UR8][R2.64], R5 ;  /* 0x0000000502007986 */ /* 0x010fe2000c101908 */
[----:B------:R-:W-:Y:S05]  /*11b0*/  EXIT ;  /* 0x000000000000794d */ /* 0x000fea0003800000 */
.L_x_15:
[----:B------:R-:W-:-:S00]  /*11c0*/  BRA `(.L_x_15) ;  /* 0xfffffffc00fc7947 */ /* 0x000fc0000383ffff */
[----:B------:R-:W-:-:S00]  /*11d0*/  NOP ;  /* 0x0000000000007918 */ /* 0x000fc00000000000 */
        /* <DEDUP_REMOVED lines=10> */
.L_x_16:


//--------------------- .nv.shared._Z17conv_kernel_tiledPKjPjiiPKf --------------------------
	.section	.nv.shared._Z17conv_kernel_tiledPKjPjiiPKf,"aw",@nobits
	.sectionflags	@""
	.align	4
.nv.shared._Z17conv_kernel_tiledPKjPjiiPKf:
	.zero		10240


//--------------------- .nv.shared.reserved.0     --------------------------
	.section	.nv.shared.reserved.0,"aw",@nobits
	.weak		__nv_reservedSMEM_offset_0_alias
	.size		__nv_reservedSMEM_offset_0_alias, 0, 64
	.other		__nv_reservedSMEM_offset_0_alias,@"STO_CUDA_RESERVED_SHARED STV_DEFAULT"
__nv_reservedSMEM_offset_0_alias:
	.zero		0
	.zero		64


//--------------------- .nv.constant0._Z17conv_kernel_tiledPKjPjiiPKf --------------------------
	.section	.nv.constant0._Z17conv_kernel_tiledPKjPjiiPKf,"a",@progbits
	.sectionflags	@""
	.align	4
.nv.constant0._Z17conv_kernel_tiledPKjPjiiPKf:
	.zero		928


//--------------------- SYMBOLS --------------------------

	.type		.nv.reservedSmem.offset0,@object
	.size		.nv.reservedSmem.offset0,0x4
	.type		.nv.reservedSmem.cap,@object
	.size		.nv.reservedSmem.cap,0x4
